//
// Generated by NVIDIA NVVM Compiler
//
// Compiler Build ID: CL-36424714
// Cuda compilation tools, release 13.0, V13.0.88
// Based on NVVM 20.0.0
//

.version 9.0
.target sm_100
.address_size 64

	// .globl	_Z14bfs_gpu_kernelPiS_S_S_S_S_ii

.visible .entry _Z14bfs_gpu_kernelPiS_S_S_S_S_ii(
	.param .u64 .ptr .align 1 _Z14bfs_gpu_kernelPiS_S_S_S_S_ii_param_0,
	.param .u64 .ptr .align 1 _Z14bfs_gpu_kernelPiS_S_S_S_S_ii_param_1,
	.param .u64 .ptr .align 1 _Z14bfs_gpu_kernelPiS_S_S_S_S_ii_param_2,
	.param .u64 .ptr .align 1 _Z14bfs_gpu_kernelPiS_S_S_S_S_ii_param_3,
	.param .u64 .ptr .align 1 _Z14bfs_gpu_kernelPiS_S_S_S_S_ii_param_4,
	.param .u64 .ptr .align 1 _Z14bfs_gpu_kernelPiS_S_S_S_S_ii_param_5,
	.param .u32 _Z14bfs_gpu_kernelPiS_S_S_S_S_ii_param_6,
	.param .u32 _Z14bfs_gpu_kernelPiS_S_S_S_S_ii_param_7
)
{
	.reg .pred 	%p<6>;
	.reg .b32 	%r<18>;
	.reg .b64 	%rd<24>;

	ld.param.u64 	%rd6, [_Z14bfs_gpu_kernelPiS_S_S_S_S_ii_param_0];
	ld.param.u64 	%rd7, [_Z14bfs_gpu_kernelPiS_S_S_S_S_ii_param_1];
	ld.param.u64 	%rd8, [_Z14bfs_gpu_kernelPiS_S_S_S_S_ii_param_2];
	ld.param.u64 	%rd9, [_Z14bfs_gpu_kernelPiS_S_S_S_S_ii_param_3];
	ld.param.u64 	%rd10, [_Z14bfs_gpu_kernelPiS_S_S_S_S_ii_param_4];
	ld.param.u64 	%rd11, [_Z14bfs_gpu_kernelPiS_S_S_S_S_ii_param_5];
	ld.param.u32 	%r8, [_Z14bfs_gpu_kernelPiS_S_S_S_S_ii_param_6];
	ld.param.u32 	%r7, [_Z14bfs_gpu_kernelPiS_S_S_S_S_ii_param_7];
	mov.u32 	%r9, %ctaid.x;
	mov.u32 	%r10, %ntid.x;
	mov.u32 	%r11, %tid.x;
	mad.lo.s32 	%r1, %r9, %r10, %r11;
	setp.ge.s32 	%p1, %r1, %r8;
	@%p1 bra 	$L__BB0_7;
	cvta.to.global.u64 	%rd12, %rd8;
	mul.wide.s32 	%rd13, %r1, 4;
	add.s64 	%rd14, %rd12, %rd13;
	ld.global.u32 	%r12, [%rd14];
	setp.eq.s32 	%p2, %r12, 0;
	@%p2 bra 	$L__BB0_7;
	cvta.to.global.u64 	%rd15, %rd6;
	add.s64 	%rd1, %rd15, %rd13;
	ld.global.u32 	%r17, [%rd1];
	ld.global.u32 	%r13, [%rd1+4];
	setp.ge.s32 	%p3, %r17, %r13;
	@%p3 bra 	$L__BB0_7;
	add.s32 	%r3, %r7, 1;
	cvta.to.global.u64 	%rd2, %rd7;
	cvta.to.global.u64 	%rd3, %rd10;
	cvta.to.global.u64 	%rd4, %rd11;
	cvta.to.global.u64 	%rd5, %rd9;
$L__BB0_4:
	mul.wide.s32 	%rd17, %r17, 4;
	add.s64 	%rd18, %rd2, %rd17;
	ld.global.u32 	%r5, [%rd18];
	mul.wide.s32 	%rd19, %r5, 4;
	add.s64 	%rd20, %rd3, %rd19;
	atom.relaxed.global.cas.b32 	%r14, [%rd20], 0, 1;
	setp.ne.s32 	%p4, %r14, 0;
	@%p4 bra 	$L__BB0_6;
	add.s64 	%rd22, %rd4, %rd19;
	st.global.u32 	[%rd22], %r3;
	add.s64 	%rd23, %rd5, %rd19;
	mov.b32 	%r15, 1;
	st.global.u32 	[%rd23], %r15;
$L__BB0_6:
	add.s32 	%r17, %r17, 1;
	ld.global.u32 	%r16, [%rd1+4];
	setp.lt.s32 	%p5, %r17, %r16;
	@%p5 bra 	$L__BB0_4;
$L__BB0_7:
	ret;

}


// ===== COMPILED SASS (sm_100) =====

	.target	sm_100

	.elftype	@"ET_EXEC"


//--------------------- .note.nv.tkinfo           --------------------------
	.section	.note.nv.tkinfo,"",@"SHT_NOTE"
	.sectionflags	@"SHF_NOTE_NV_TKINFO"
	.tkinfo
        /*0018*/ 	.word	0x00000002
        /*0030*/ 	.string	""
        /*0030*/ 	.string	"ptxas"
        /*0030*/ 	.string	"Cuda compilation tools, release 13.0, V13.0.88"
        /*0030*/ 	.string	"Build cuda_13.0.r13.0/compiler.36424714_0"
        /*0030*/ 	.string	"-arch sm_100 -m 64 "



//--------------------- .note.nv.cuinfo           --------------------------
	.section	.note.nv.cuinfo,"",@"SHT_NOTE"
	.sectionflags	@"SHF_NOTE_NV_CUINFO"
        /*0018*/ 	.short	0x0002
        /*001a*/ 	.short	0x0064
        /*001c*/ 	.short	0x0082
	.zero		2


//--------------------- .nv.info                  --------------------------
	.section	.nv.info,"",@"SHT_CUDA_INFO"
	.align	4


	//----- nvinfo : EIATTR_REGCOUNT
	.align		4
        /*0000*/ 	.byte	0x04, 0x2f
        /*0002*/ 	.short	(.L_1 - .L_0)
	.align		4
.L_0:
        /*0004*/ 	.word	index@(_Z14bfs_gpu_kernelPiS_S_S_S_S_ii)
        /*0008*/ 	.word	0x00000016


	//----- nvinfo : EIATTR_FRAME_SIZE
	.align		4
.L_1:
        /*000c*/ 	.byte	0x04, 0x11
        /*000e*/ 	.short	(.L_3 - .L_2)
	.align		4
.L_2:
        /*0010*/ 	.word	index@(_Z14bfs_gpu_kernelPiS_S_S_S_S_ii)
        /*0014*/ 	.word	0x00000000


	//----- nvinfo : EIATTR_MIN_STACK_SIZE
	.align		4
.L_3:
        /*0018*/ 	.byte	0x04, 0x12
        /*001a*/ 	.short	(.L_5 - .L_4)
	.align		4
.L_4:
        /*001c*/ 	.word	index@(_Z14bfs_gpu_kernelPiS_S_S_S_S_ii)
        /*0020*/ 	.word	0x00000000
.L_5:


//--------------------- .nv.compat                --------------------------
	.section	.nv.compat,"",@"SHT_CUDA_COMPAT_INFO"
	.align	4
        /*0000*/ 	.byte	0x02, 0x09, 0x00, 0x00, 0x02, 0x02, 0x01, 0x00, 0x02, 0x05, 0x05, 0x00, 0x03, 0x07, 0x01, 0x01
        /*0010*/ 	.byte	0x02, 0x03, 0x00, 0x00, 0x02, 0x06, 0x01, 0x00, 0x04, 0x0b, 0x08, 0x00, 0x09, 0x00, 0x00, 0x00
        /*0020*/ 	.byte	0x00, 0x00, 0x00, 0x00


//--------------------- .nv.info._Z14bfs_gpu_kernelPiS_S_S_S_S_ii --------------------------
	.section	.nv.info._Z14bfs_gpu_kernelPiS_S_S_S_S_ii,"",@"SHT_CUDA_INFO"
	.sectionflags	@""
	.align	4


	//----- nvinfo : EIATTR_CUDA_API_VERSION
	.align		4
        /*0000*/ 	.byte	0x04, 0x37
        /*0002*/ 	.short	(.L_7 - .L_6)
.L_6:
        /*0004*/ 	.word	0x00000082


	//----- nvinfo : EIATTR_KPARAM_INFO
	.align		4
.L_7:
        /*0008*/ 	.byte	0x04, 0x17
        /*000a*/ 	.short	(.L_9 - .L_8)
.L_8:
        /*000c*/ 	.word	0x00000000
        /*0010*/ 	.short	0x0007
        /*0012*/ 	.short	0x0034
        /*0014*/ 	.byte	0x00, 0xf0, 0x11, 0x00


	//----- nvinfo : EIATTR_KPARAM_INFO
	.align		4
.L_9:
        /*0018*/ 	.byte	0x04, 0x17
        /*001a*/ 	.short	(.L_11 - .L_10)
.L_10:
        /*001c*/ 	.word	0x00000000
        /*0020*/ 	.short	0x0006
        /*0022*/ 	.short	0x0030
        /*0024*/ 	.byte	0x00, 0xf0, 0x11, 0x00


	//----- nvinfo : EIATTR_KPARAM_INFO
	.align		4
.L_11:
        /*0028*/ 	.byte	0x04, 0x17
        /*002a*/ 	.short	(.L_13 - .L_12)
.L_12:
        /*002c*/ 	.word	0x00000000
        /*0030*/ 	.short	0x0005
        /*0032*/ 	.short	0x0028
        /*0034*/ 	.byte	0x00, 0xf5, 0x21, 0x00


	//----- nvinfo : EIATTR_KPARAM_INFO
	.align		4
.L_13:
        /*0038*/ 	.byte	0x04, 0x17
        /*003a*/ 	.short	(.L_15 - .L_14)
.L_14:
        /*003c*/ 	.word	0x00000000
        /*0040*/ 	.short	0x0004
        /*0042*/ 	.short	0x0020
        /*0044*/ 	.byte	0x00, 0xf5, 0x21, 0x00


	//----- nvinfo : EIATTR_KPARAM_INFO
	.align		4
.L_15:
        /*0048*/ 	.byte	0x04, 0x17
        /*004a*/ 	.short	(.L_17 - .L_16)
.L_16:
        /*004c*/ 	.word	0x00000000
        /*0050*/ 	.short	0x0003
        /*0052*/ 	.short	0x0018
        /*0054*/ 	.byte	0x00, 0xf5, 0x21, 0x00


	//----- nvinfo : EIATTR_KPARAM_INFO
	.align		4
.L_17:
        /*0058*/ 	.byte	0x04, 0x17
        /*005a*/ 	.short	(.L_19 - .L_18)
.L_18:
        /*005c*/ 	.word	0x00000000
        /*0060*/ 	.short	0x0002
        /*0062*/ 	.short	0x0010
        /*0064*/ 	.byte	0x00, 0xf5, 0x21, 0x00


	//----- nvinfo : EIATTR_KPARAM_INFO
	.align		4
.L_19:
        /*0068*/ 	.byte	0x04, 0x17
        /*006a*/ 	.short	(.L_21 - .L_20)
.L_20:
        /*006c*/ 	.word	0x00000000
        /*0070*/ 	.short	0x0001
        /*0072*/ 	.short	0x0008
        /*0074*/ 	.byte	0x00, 0xf5, 0x21, 0x00


	//----- nvinfo : EIATTR_KPARAM_INFO
	.align		4
.L_21:
        /*0078*/ 	.byte	0x04, 0x17
        /*007a*/ 	.short	(.L_23 - .L_22)
.L_22:
        /*007c*/ 	.word	0x00000000
        /*0080*/ 	.short	0x0000
        /*0082*/ 	.short	0x0000
        /*0084*/ 	.byte	0x00, 0xf5, 0x21, 0x00


	//----- nvinfo : EIATTR_SPARSE_MMA_MASK
	.align		4
.L_23:
        /*0088*/ 	.byte	0x03, 0x50
        /*008a*/ 	.short	0x0000


	//----- nvinfo : EIATTR_MAXREG_COUNT
	.align		4
        /*008c*/ 	.byte	0x03, 0x1b
        /*008e*/ 	.short	0x00ff


	//----- nvinfo : EIATTR_MERCURY_ISA_VERSION
	.align		4
        /*0090*/ 	.byte	0x03, 0x5f
        /*0092*/ 	.short	0x0101


	//----- nvinfo : EIATTR_VRC_CTA_INIT_COUNT
	.align		4
        /*0094*/ 	.byte	0x02, 0x4a
	.zero		1
	.zero		1


	//----- nvinfo : EIATTR_EXIT_INSTR_OFFSETS
	.align		4
        /*0098*/ 	.byte	0x04, 0x1c
        /*009a*/ 	.short	(.L_25 - .L_24)


	//   ....[0]....
.L_24:
        /*009c*/ 	.word	0x00000070


	//   ....[1]....
        /*00a0*/ 	.word	0x000000d0


	//   ....[2]....
        /*00a4*/ 	.word	0x00000130


	//   ....[3]....
        /*00a8*/ 	.word	0x00000290


	//----- nvinfo : EIATTR_CRS_STACK_SIZE
	.align		4
.L_25:
        /*00ac*/ 	.byte	0x04, 0x1e
        /*00ae*/ 	.short	(.L_27 - .L_26)
.L_26:
        /*00b0*/ 	.word	0x00000000


	//----- nvinfo : EIATTR_CBANK_PARAM_SIZE
	.align		4
.L_27:
        /*00b4*/ 	.byte	0x03, 0x19
        /*00b6*/ 	.short	0x0038


	//----- nvinfo : EIATTR_PARAM_CBANK
	.align		4
        /*00b8*/ 	.byte	0x04, 0x0a
        /*00ba*/ 	.short	(.L_29 - .L_28)
	.align		4
.L_28:
        /*00bc*/ 	.word	index@(.nv.constant0._Z14bfs_gpu_kernelPiS_S_S_S_S_ii)
        /*00c0*/ 	.short	0x0380
        /*00c2*/ 	.short	0x0038


	//----- nvinfo : EIATTR_SW_WAR
	.align		4
.L_29:
        /*00c4*/ 	.byte	0x04, 0x36
        /*00c6*/ 	.short	(.L_31 - .L_30)
.L_30:
        /*00c8*/ 	.word	0x00000008
.L_31:


//--------------------- .nv.callgraph             --------------------------
	.section	.nv.callgraph,"",@"SHT_CUDA_CALLGRAPH"
	.align	4
	.sectionentsize	8
	.align		4
        /*0000*/ 	.word	0x00000000
	.align		4
        /*0004*/ 	.word	0xffffffff
	.align		4
        /*0008*/ 	.word	0x00000000
	.align		4
        /*000c*/ 	.word	0xfffffffe
	.align		4
        /*0010*/ 	.word	0x00000000
	.align		4
        /*0014*/ 	.word	0xfffffffd
	.align		4
        /*0018*/ 	.word	0x00000000
	.align		4
        /*001c*/ 	.word	0xfffffffc


//--------------------- .text._Z14bfs_gpu_kernelPiS_S_S_S_S_ii --------------------------
	.section	.text._Z14bfs_gpu_kernelPiS_S_S_S_S_ii,"ax",@progbits
	.align	128
        .global         _Z14bfs_gpu_kernelPiS_S_S_S_S_ii
        .type           _Z14bfs_gpu_kernelPiS_S_S_S_S_ii,@function
        .size           _Z14bfs_gpu_kernelPiS_S_S_S_S_ii,(.L_x_2 - _Z14bfs_gpu_kernelPiS_S_S_S_S_ii)
        .other          _Z14bfs_gpu_kernelPiS_S_S_S_S_ii,@"STO_CUDA_ENTRY STV_DEFAULT"
_Z14bfs_gpu_kernelPiS_S_S_S_S_ii:
.text._Z14bfs_gpu_kernelPiS_S_S_S_S_ii:
[----:B------:R-:W-:Y:S01]  /*0000*/  LDC R1, c[0x0][0x37c] ;  /* 0x0000df00ff017b82 */ /* 0x000fe20000000800 */
[----:B------:R-:W0:Y:S07]  /*0010*/  S2R R0, SR_TID.X ;  /* 0x0000000000007919 */ /* 0x000e2e0000002100 */
[----:B------:R-:W0:Y:S01]  /*0020*/  S2UR UR4, SR_CTAID.X ;  /* 0x00000000000479c3 */ /* 0x000e220000002500 */
[----:B------:R-:W1:Y:S07]  /*0030*/  LDCU UR5, c[0x0][0x3b0] ;  /* 0x00007600ff0577ac */ /* 0x000e6e0008000800 */
[----:B------:R-:W0:Y:S02]  /*0040*/  LDC R5, c[0x0][0x360] ;  /* 0x0000d800ff057b82 */ /* 0x000e240000000800 */
[----:B0-----:R-:W-:-:S05]  /*0050*/  IMAD R5, R5, UR4, R0 ;  /* 0x0000000405057c24 */ /* 0x001fca000f8e0200 */
[----:B-1----:R-:W-:-:S13]  /*0060*/  ISETP.GE.AND P0, PT, R5, UR5, PT ;  /* 0x0000000505007c0c */ /* 0x002fda000bf06270 */
[----:B------:R-:W-:Y:S05]  /*0070*/  @P0 EXIT ;  /* 0x000000000000094d */ /* 0x000fea0003800000 */
[----:B------:R-:W0:Y:S01]  /*0080*/  LDC.64 R2, c[0x0][0x390] ;  /* 0x0000e400ff027b82 */ /* 0x000e220000000a00 */
[----:B------:R-:W1:Y:S01]  /*0090*/  LDCU.64 UR4, c[0x0][0x358] ;  /* 0x00006b00ff0477ac */ /* 0x000e620008000a00 */
[----:B0-----:R-:W-:-:S06]  /*00a0*/  IMAD.WIDE R2, R5, 0x4, R2 ;  /* 0x0000000405027825 */ /* 0x001fcc00078e0202 */
[----:B-1----:R-:W2:Y:S02]  /*00b0*/  LDG.E R2, desc[UR4][R2.64] ;  /* 0x0000000402027981 */ /* 0x002ea4000c1e1900 */
[----:B--2---:R-:W-:-:S13]  /*00c0*/  ISETP.NE.AND P0, PT, R2, RZ, PT ;  /* 0x000000ff0200720c */ /* 0x004fda0003f05270 */
[----:B------:R-:W-:Y:S05]  /*00d0*/  @!P0 EXIT ;  /* 0x000000000000894d */ /* 0x000fea0003800000 */
[----:B------:R-:W0:Y:S02]  /*00e0*/  LDC.64 R2, c[0x0][0x380] ;  /* 0x0000e000ff027b82 */ /* 0x000e240000000a00 */
[----:B0-----:R-:W-:-:S05]  /*00f0*/  IMAD.WIDE R2, R5, 0x4, R2 ;  /* 0x0000000405027825 */ /* 0x001fca00078e0202 */
[----:B------:R-:W2:Y:S04]  /*0100*/  LDG.E R0, desc[UR4][R2.64] ;  /* 0x0000000402007981 */ /* 0x000ea8000c1e1900 */
[----:B------:R-:W2:Y:S02]  /*0110*/  LDG.E R5, desc[UR4][R2.64+0x4] ;  /* 0x0000040402057981 */ /* 0x000ea4000c1e1900 */
[----:B--2---:R-:W-:-:S13]  /*0120*/  ISETP.GE.AND P0, PT, R0, R5, PT ;  /* 0x000000050000720c */ /* 0x004fda0003f06270 */
[----:B------:R-:W-:Y:S05]  /*0130*/  @P0 EXIT ;  /* 0x000000000000094d */ /* 0x000fea0003800000 */
[----:B------:R-:W0:Y:S08]  /*0140*/  LDC R17, c[0x0][0x3b4] ;  /* 0x0000ed00ff117b82 */ /* 0x000e300000000800 */
[----:B------:R-:W1:Y:S08]  /*0150*/  LDC.64 R6, c[0x0][0x388] ;  /* 0x0000e200ff067b82 */ /* 0x000e700000000a00 */
[----:B------:R-:W2:Y:S01]  /*0160*/  LDC.64 R4, c[0x0][0x3a0] ;  /* 0x0000e800ff047b82 */ /* 0x000ea20000000a00 */
[----:B0-----:R-:W-:-:S07]  /*0170*/  IADD3 R17, PT, PT, R17, 0x1, RZ ;  /* 0x0000000111117810 */ /* 0x001fce0007ffe0ff */
.L_x_0:
[----:B-1----:R-:W-:-:S06]  /*0180*/  IMAD.WIDE R8, R0, 0x4, R6 ;  /* 0x0000000400087825 */ /* 0x002fcc00078e0206 */
[----:B------:R-:W2:Y:S01]  /*0190*/  LDG.E R9, desc[UR4][R8.64] ;  /* 0x0000000408097981 */ /* 0x000ea2000c1e1900 */
[----:B------:R-:W-:Y:S01]  /*01a0*/  HFMA2 R19, -RZ, RZ, 0, 5.9604644775390625e-08 ;  /* 0x00000001ff137431 */ /* 0x000fe200000001ff */
[----:B------:R-:W-:Y:S01]  /*01b0*/  MOV R18, RZ ;  /* 0x000000ff00127202 */ /* 0x000fe20000000f00 */
[----:B--2---:R-:W-:-:S06]  /*01c0*/  IMAD.WIDE R10, R9, 0x4, R4 ;  /* 0x00000004090a7825 */ /* 0x004fcc00078e0204 */
[----:B------:R-:W2:Y:S02]  /*01d0*/  ATOMG.E.CAS.STRONG.GPU PT, R10, [R10], R18, R19 ;  /* 0x000000120a0a73a9 */ /* 0x000ea400001ee113 */
[----:B--2---:R-:W-:-:S13]  /*01e0*/  ISETP.NE.AND P0, PT, R10, RZ, PT ;  /* 0x000000ff0a00720c */ /* 0x004fda0003f05270 */
[----:B------:R-:W0:Y:S08]  /*01f0*/  @!P0 LDC.64 R12, c[0x0][0x3a8] ;  /* 0x0000ea00ff0c8b82 */ /* 0x000e300000000a00 */
[----:B------:R-:W1:Y:S01]  /*0200*/  @!P0 LDC.64 R14, c[0x0][0x398] ;  /* 0x0000e600ff0e8b82 */ /* 0x000e620000000a00 */
[----:B0-----:R-:W-:-:S05]  /*0210*/  @!P0 IMAD.WIDE R12, R9, 0x4, R12 ;  /* 0x00000004090c8825 */ /* 0x001fca00078e020c */
[----:B------:R0:W-:Y:S01]  /*0220*/  @!P0 STG.E desc[UR4][R12.64], R17 ;  /* 0x000000110c008986 */ /* 0x0001e2000c101904 */
[----:B-1----:R-:W-:-:S05]  /*0230*/  @!P0 IMAD.WIDE R14, R9, 0x4, R14 ;  /* 0x00000004090e8825 */ /* 0x002fca00078e020e */
[----:B------:R0:W-:Y:S04]  /*0240*/  @!P0 STG.E desc[UR4][R14.64], R19 ;  /* 0x000000130e008986 */ /* 0x0001e8000c101904 */
[----:B------:R-:W2:Y:S01]  /*0250*/  LDG.E R9, desc[UR4][R2.64+0x4] ;  /* 0x0000040402097981 */ /* 0x000ea2000c1e1900 */
[----:B------:R-:W-:-:S04]  /*0260*/  IADD3 R0, PT, PT, R0, 0x1, RZ ;  /* 0x0000000100007810 */ /* 0x000fc80007ffe0ff */
[----:B--2---:R-:W-:-:S13]  /*0270*/  ISETP.GE.AND P0, PT, R0, R9, PT ;  /* 0x000000090000720c */ /* 0x004fda0003f06270 */
[----:B0-----:R-:W-:Y:S05]  /*0280*/  @!P0 BRA `(.L_x_0) ;  /* 0xfffffffc00bc8947 */ /* 0x001fea000383ffff */
[----:B------:R-:W-:Y:S05]  /*0290*/  EXIT ;  /* 0x000000000000794d */ /* 0x000fea0003800000 */
.L_x_1:
[----:B------:R-:W-:-:S00]  /*02a0*/  BRA `(.L_x_1) ;  /* 0xfffffffc00fc7947 */ /* 0x000fc0000383ffff */
[----:B------:R-:W-:-:S00]  /*02b0*/  NOP ;  /* 0x0000000000007918 */ /* 0x000fc00000000000 */
        /* <DEDUP_REMOVED lines=12> */
.L_x_2:


//--------------------- .nv.shared.reserved.0     --------------------------
	.section	.nv.shared.reserved.0,"aw",@nobits
	.weak		__nv_reservedSMEM_offset_0_alias
	.size		__nv_reservedSMEM_offset_0_alias, 0, 64
	.other		__nv_reservedSMEM_offset_0_alias,@"STO_CUDA_RESERVED_SHARED STV_DEFAULT"
__nv_reservedSMEM_offset_0_alias:
	.zero		0
	.zero		64


//--------------------- .nv.constant0._Z14bfs_gpu_kernelPiS_S_S_S_S_ii --------------------------
	.section	.nv.constant0._Z14bfs_gpu_kernelPiS_S_S_S_S_ii,"a",@progbits
	.sectionflags	@""
	.align	4
.nv.constant0._Z14bfs_gpu_kernelPiS_S_S_S_S_ii:
	.zero		952


//--------------------- SYMBOLS --------------------------

	.type		.nv.reservedSmem.offset0,@object
	.size		.nv.reservedSmem.offset0,0x4
